//
// Generated by NVIDIA NVVM Compiler
//
// Compiler Build ID: CL-36424714
// Cuda compilation tools, release 13.0, V13.0.88
// Based on NVVM 20.0.0
//

.version 9.0
.target sm_100
.address_size 64

	// .globl	_Z9VectorAddPiS_S_j
.extern .func  (.param .b32 func_retval0) vprintf
(
	.param .b64 vprintf_param_0,
	.param .b64 vprintf_param_1
)
;
.global .align 1 .b8 $str[20] = {119, 111, 114, 107, 32, 112, 101, 114, 32, 116, 104, 114, 101, 97, 100, 32, 37, 102, 10};
.global .align 1 .b8 $str$1[47] = {66, 108, 111, 99, 107, 32, 91, 37, 100, 93, 32, 116, 104, 114, 101, 97, 100, 91, 37, 100, 93, 32, 99, 111, 109, 112, 117, 116, 105, 110, 103, 32, 102, 114, 111, 109, 32, 37, 100, 32, 116, 111, 32, 37, 100, 10};

.visible .entry _Z9VectorAddPiS_S_j(
	.param .u64 .ptr .align 1 _Z9VectorAddPiS_S_j_param_0,
	.param .u64 .ptr .align 1 _Z9VectorAddPiS_S_j_param_1,
	.param .u64 .ptr .align 1 _Z9VectorAddPiS_S_j_param_2,
	.param .u32 _Z9VectorAddPiS_S_j_param_3
)
{
	.local .align 16 .b8 	__local_depot0[16];
	.reg .b64 	%SP;
	.reg .b64 	%SPL;
	.reg .pred 	%p<8>;
	.reg .b32 	%r<48>;
	.reg .b64 	%rd<25>;
	.reg .b64 	%fd<5>;

	mov.u64 	%SPL, __local_depot0;
	cvta.local.u64 	%SP, %SPL;
	ld.param.u64 	%rd7, [_Z9VectorAddPiS_S_j_param_0];
	ld.param.u64 	%rd8, [_Z9VectorAddPiS_S_j_param_1];
	ld.param.u64 	%rd9, [_Z9VectorAddPiS_S_j_param_2];
	cvta.to.global.u64 	%rd1, %rd9;
	cvta.to.global.u64 	%rd2, %rd8;
	cvta.to.global.u64 	%rd3, %rd7;
	add.u64 	%rd10, %SP, 0;
	add.u64 	%rd11, %SPL, 0;
	mov.b64 	%rd12, 4629841154425225216;
	st.local.u64 	[%rd11], %rd12;
	mov.u64 	%rd13, $str;
	cvta.global.u64 	%rd14, %rd13;
	{ // callseq 0, 0
	.param .b64 param0;
	st.param.b64 	[param0], %rd14;
	.param .b64 param1;
	st.param.b64 	[param1], %rd10;
	.param .b32 retval0;
	call.uni (retval0), 
	vprintf, 
	(
	param0, 
	param1
	);
	ld.param.b32 	%r15, [retval0];
	} // callseq 0
	mov.u32 	%r17, %ctaid.x;
	mov.u32 	%r18, %tid.x;
	mad.lo.s32 	%r19, %r17, 3, %r18;
	cvt.rn.f64.u32 	%fd1, %r19;
	mul.f64 	%fd2, %fd1, 0d4040800000000000;
	cvt.rzi.u32.f64 	%r1, %fd2;
	setp.eq.s32 	%p1, %r18, 2;
	setp.eq.s32 	%p2, %r17, 1;
	add.s32 	%r20, %r19, 1;
	cvt.rn.f64.u32 	%fd3, %r20;
	mul.f64 	%fd4, %fd3, 0d4040800000000000;
	cvt.rzi.u32.f64 	%r21, %fd4;
	selp.b32 	%r22, 200, %r21, %p2;
	selp.b32 	%r2, %r22, %r21, %p1;
	add.s32 	%r23, %r2, -1;
	st.local.v4.u32 	[%rd11], {%r17, %r18, %r1, %r23};
	mov.u64 	%rd15, $str$1;
	cvta.global.u64 	%rd16, %rd15;
	{ // callseq 1, 0
	.param .b64 param0;
	st.param.b64 	[param0], %rd16;
	.param .b64 param1;
	st.param.b64 	[param1], %rd10;
	.param .b32 retval0;
	call.uni (retval0), 
	vprintf, 
	(
	param0, 
	param1
	);
	ld.param.b32 	%r24, [retval0];
	} // callseq 1
	setp.ge.u32 	%p3, %r1, %r2;
	@%p3 bra 	$L__BB0_7;
	sub.s32 	%r26, %r2, %r1;
	and.b32  	%r3, %r26, 3;
	setp.eq.s32 	%p4, %r3, 0;
	mov.u32 	%r45, %r1;
	@%p4 bra 	$L__BB0_4;
	neg.s32 	%r43, %r3;
	mov.u32 	%r45, %r1;
$L__BB0_3:
	.pragma "nounroll";
	mul.wide.s32 	%rd17, %r45, 4;
	add.s64 	%rd18, %rd1, %rd17;
	add.s64 	%rd19, %rd2, %rd17;
	add.s64 	%rd20, %rd3, %rd17;
	ld.global.u32 	%r27, [%rd20];
	ld.global.u32 	%r28, [%rd19];
	add.s32 	%r29, %r28, %r27;
	st.global.u32 	[%rd18], %r29;
	add.s32 	%r45, %r45, 1;
	add.s32 	%r43, %r43, 1;
	setp.ne.s32 	%p5, %r43, 0;
	@%p5 bra 	$L__BB0_3;
$L__BB0_4:
	sub.s32 	%r30, %r1, %r2;
	setp.gt.u32 	%p6, %r30, -4;
	@%p6 bra 	$L__BB0_7;
	sub.s32 	%r46, %r45, %r2;
	add.s64 	%rd4, %rd3, 8;
	add.s64 	%rd5, %rd2, 8;
	add.s64 	%rd6, %rd1, 8;
$L__BB0_6:
	mul.wide.s32 	%rd21, %r45, 4;
	add.s64 	%rd22, %rd4, %rd21;
	add.s64 	%rd23, %rd5, %rd21;
	add.s64 	%rd24, %rd6, %rd21;
	ld.global.u32 	%r31, [%rd22+-8];
	ld.global.u32 	%r32, [%rd23+-8];
	add.s32 	%r33, %r32, %r31;
	st.global.u32 	[%rd24+-8], %r33;
	ld.global.u32 	%r34, [%rd22+-4];
	ld.global.u32 	%r35, [%rd23+-4];
	add.s32 	%r36, %r35, %r34;
	st.global.u32 	[%rd24+-4], %r36;
	ld.global.u32 	%r37, [%rd22];
	ld.global.u32 	%r38, [%rd23];
	add.s32 	%r39, %r38, %r37;
	st.global.u32 	[%rd24], %r39;
	ld.global.u32 	%r40, [%rd22+4];
	ld.global.u32 	%r41, [%rd23+4];
	add.s32 	%r42, %r41, %r40;
	st.global.u32 	[%rd24+4], %r42;
	add.s32 	%r45, %r45, 4;
	add.s32 	%r46, %r46, 4;
	setp.ne.s32 	%p7, %r46, 0;
	@%p7 bra 	$L__BB0_6;
$L__BB0_7:
	ret;

}


// ===== COMPILED SASS (sm_100) =====

	.target	sm_100

	.elftype	@"ET_EXEC"


//--------------------- .note.nv.tkinfo           --------------------------
	.section	.note.nv.tkinfo,"",@"SHT_NOTE"
	.sectionflags	@"SHF_NOTE_NV_TKINFO"
	.tkinfo
        /*0018*/ 	.word	0x00000002
        /*0030*/ 	.string	""
        /*0030*/ 	.string	"ptxas"
        /*0030*/ 	.string	"Cuda compilation tools, release 13.0, V13.0.88"
        /*0030*/ 	.string	"Build cuda_13.0.r13.0/compiler.36424714_0"
        /*0030*/ 	.string	"-arch sm_100 -m 64 "



//--------------------- .note.nv.cuinfo           --------------------------
	.section	.note.nv.cuinfo,"",@"SHT_NOTE"
	.sectionflags	@"SHF_NOTE_NV_CUINFO"
        /*0018*/ 	.short	0x0002
        /*001a*/ 	.short	0x0064
        /*001c*/ 	.short	0x0082
	.zero		2


//--------------------- .nv.info                  --------------------------
	.section	.nv.info,"",@"SHT_CUDA_INFO"
	.align	4


	//----- nvinfo : EIATTR_REGCOUNT
	.align		4
        /*0000*/ 	.byte	0x04, 0x2f
        /*0002*/ 	.short	(.L_3 - .L_2)
	.align		4
.L_2:
        /*0004*/ 	.word	index@(_Z9VectorAddPiS_S_j)
        /*0008*/ 	.word	0x0000001c


	//----- nvinfo : EIATTR_FRAME_SIZE
	.align		4
.L_3:
        /*000c*/ 	.byte	0x04, 0x11
        /*000e*/ 	.short	(.L_5 - .L_4)
	.align		4
.L_4:
        /*0010*/ 	.word	index@(_Z9VectorAddPiS_S_j)
        /*0014*/ 	.word	0x00000010


	//----- nvinfo : EIATTR_MIN_STACK_SIZE
	.align		4
.L_5:
        /*0018*/ 	.byte	0x04, 0x12
        /*001a*/ 	.short	(.L_7 - .L_6)
	.align		4
.L_6:
        /*001c*/ 	.word	index@(_Z9VectorAddPiS_S_j)
        /*0020*/ 	.word	0x00000010
.L_7:


//--------------------- .nv.compat                --------------------------
	.section	.nv.compat,"",@"SHT_CUDA_COMPAT_INFO"
	.align	4
        /*0000*/ 	.byte	0x02, 0x09, 0x00, 0x00, 0x02, 0x02, 0x01, 0x00, 0x02, 0x05, 0x05, 0x00, 0x03, 0x07, 0x01, 0x01
        /*0010*/ 	.byte	0x02, 0x03, 0x00, 0x00, 0x02, 0x06, 0x01, 0x00, 0x04, 0x0b, 0x08, 0x00, 0x01, 0x00, 0x00, 0x00
        /*0020*/ 	.byte	0x00, 0x00, 0x00, 0x00


//--------------------- .nv.info._Z9VectorAddPiS_S_j --------------------------
	.section	.nv.info._Z9VectorAddPiS_S_j,"",@"SHT_CUDA_INFO"
	.sectionflags	@""
	.align	4


	//----- nvinfo : EIATTR_CUDA_API_VERSION
	.align		4
        /*0000*/ 	.byte	0x04, 0x37
        /*0002*/ 	.short	(.L_9 - .L_8)
.L_8:
        /*0004*/ 	.word	0x00000082


	//----- nvinfo : EIATTR_KPARAM_INFO
	.align		4
.L_9:
        /*0008*/ 	.byte	0x04, 0x17
        /*000a*/ 	.short	(.L_11 - .L_10)
.L_10:
        /*000c*/ 	.word	0x00000000
        /*0010*/ 	.short	0x0003
        /*0012*/ 	.short	0x0018
        /*0014*/ 	.byte	0x00, 0xf0, 0x11, 0x00


	//----- nvinfo : EIATTR_KPARAM_INFO
	.align		4
.L_11:
        /*0018*/ 	.byte	0x04, 0x17
        /*001a*/ 	.short	(.L_13 - .L_12)
.L_12:
        /*001c*/ 	.word	0x00000000
        /*0020*/ 	.short	0x0002
        /*0022*/ 	.short	0x0010
        /*0024*/ 	.byte	0x00, 0xf5, 0x21, 0x00


	//----- nvinfo : EIATTR_KPARAM_INFO
	.align		4
.L_13:
        /*0028*/ 	.byte	0x04, 0x17
        /*002a*/ 	.short	(.L_15 - .L_14)
.L_14:
        /*002c*/ 	.word	0x00000000
        /*0030*/ 	.short	0x0001
        /*0032*/ 	.short	0x0008
        /*0034*/ 	.byte	0x00, 0xf5, 0x21, 0x00


	//----- nvinfo : EIATTR_KPARAM_INFO
	.align		4
.L_15:
        /*0038*/ 	.byte	0x04, 0x17
        /*003a*/ 	.short	(.L_17 - .L_16)
.L_16:
        /*003c*/ 	.word	0x00000000
        /*0040*/ 	.short	0x0000
        /*0042*/ 	.short	0x0000
        /*0044*/ 	.byte	0x00, 0xf5, 0x21, 0x00


	//----- nvinfo : EIATTR_SPARSE_MMA_MASK
	.align		4
.L_17:
        /*0048*/ 	.byte	0x03, 0x50
        /*004a*/ 	.short	0x0000


	//----- nvinfo : EIATTR_MAXREG_COUNT
	.align		4
        /*004c*/ 	.byte	0x03, 0x1b
        /*004e*/ 	.short	0x00ff


	//----- nvinfo : EIATTR_EXTERNS
	.align		4
        /*0050*/ 	.byte	0x04, 0x0f
        /*0052*/ 	.short	(.L_19 - .L_18)


	//   ....[0]....
	.align		4
.L_18:
        /*0054*/ 	.word	index@(vprintf)


	//----- nvinfo : EIATTR_MERCURY_ISA_VERSION
	.align		4
.L_19:
        /*0058*/ 	.byte	0x03, 0x5f
        /*005a*/ 	.short	0x0101


	//----- nvinfo : EIATTR_VRC_CTA_INIT_COUNT
	.align		4
        /*005c*/ 	.byte	0x02, 0x4a
	.zero		1
	.zero		1


	//----- nvinfo : EIATTR_SYSCALL_OFFSETS
	.align		4
        /*0060*/ 	.byte	0x04, 0x46
        /*0062*/ 	.short	(.L_21 - .L_20)


	//   ....[0]....
.L_20:
        /*0064*/ 	.word	0x00000120


	//   ....[1]....
        /*0068*/ 	.word	0x00000290


	//----- nvinfo : EIATTR_EXIT_INSTR_OFFSETS
	.align		4
.L_21:
        /*006c*/ 	.byte	0x04, 0x1c
        /*006e*/ 	.short	(.L_23 - .L_22)


	//   ....[0]....
.L_22:
        /*0070*/ 	.word	0x000002b0


	//   ....[1]....
        /*0074*/ 	.word	0x00000420


	//   ....[2]....
        /*0078*/ 	.word	0x00000640


	//----- nvinfo : EIATTR_CRS_STACK_SIZE
	.align		4
.L_23:
        /*007c*/ 	.byte	0x04, 0x1e
        /*007e*/ 	.short	(.L_25 - .L_24)
.L_24:
        /*0080*/ 	.word	0x00000000


	//----- nvinfo : EIATTR_CBANK_PARAM_SIZE
	.align		4
.L_25:
        /*0084*/ 	.byte	0x03, 0x19
        /*0086*/ 	.short	0x001c


	//----- nvinfo : EIATTR_PARAM_CBANK
	.align		4
        /*0088*/ 	.byte	0x04, 0x0a
        /*008a*/ 	.short	(.L_27 - .L_26)
	.align		4
.L_26:
        /*008c*/ 	.word	index@(.nv.constant0._Z9VectorAddPiS_S_j)
        /*0090*/ 	.short	0x0380
        /*0092*/ 	.short	0x001c


	//----- nvinfo : EIATTR_SW_WAR
	.align		4
.L_27:
        /*0094*/ 	.byte	0x04, 0x36
        /*0096*/ 	.short	(.L_29 - .L_28)
.L_28:
        /*0098*/ 	.word	0x00000008
.L_29:


//--------------------- .nv.callgraph             --------------------------
	.section	.nv.callgraph,"",@"SHT_CUDA_CALLGRAPH"
	.align	4
	.sectionentsize	8
	.align		4
        /*0000*/ 	.word	0x00000000
	.align		4
        /*0004*/ 	.word	0xffffffff
	.align		4
        /*0008*/ 	.word	index@(_Z9VectorAddPiS_S_j)
	.align		4
        /*000c*/ 	.word	index@(vprintf)
	.align		4
        /*0010*/ 	.word	0x00000000
	.align		4
        /*0014*/ 	.word	0xfffffffe
	.align		4
        /*0018*/ 	.word	0x00000000
	.align		4
        /*001c*/ 	.word	0xfffffffd
	.align		4
        /*0020*/ 	.word	0x00000000
	.align		4
        /*0024*/ 	.word	0xfffffffc


//--------------------- .nv.constant4             --------------------------
	.section	.nv.constant4,"a",@progbits
	.align	8
	.align		8
.nv.constant4:
        /*0000*/ 	.dword	vprintf
	.align		8
        /*0008*/ 	.dword	$str
	.align		8
        /*0010*/ 	.dword	$str$1


//--------------------- .text._Z9VectorAddPiS_S_j --------------------------
	.section	.text._Z9VectorAddPiS_S_j,"ax",@progbits
	.align	128
        .global         _Z9VectorAddPiS_S_j
        .type           _Z9VectorAddPiS_S_j,@function
        .size           _Z9VectorAddPiS_S_j,(.L_x_7 - _Z9VectorAddPiS_S_j)
        .other          _Z9VectorAddPiS_S_j,@"STO_CUDA_ENTRY STV_DEFAULT"
_Z9VectorAddPiS_S_j:
.text._Z9VectorAddPiS_S_j:
[----:B------:R-:W0:Y:S01]  /*0000*/  LDC R1, c[0x0][0x37c] ;  /* 0x0000df00ff017b82 */ /* 0x000e220000000800 */
[----:B------:R-:W1:Y:S01]  /*0010*/  LDCU UR4, c[0x0][0x2f8] ;  /* 0x00005f00ff0477ac */ /* 0x000e620008000800 */
[----:B------:R-:W-:Y:S02]  /*0020*/  HFMA2 R11, -RZ, RZ, 2.125, -0.0 ;  /* 0x40408000ff0b7431 */ /* 0x000fe400000001ff */
[----:B0-----:R-:W-:Y:S01]  /*0030*/  VIADD R1, R1, 0xfffffff0 ;  /* 0xfffffff001017836 */ /* 0x001fe20000000000 */
[----:B------:R-:W-:Y:S01]  /*0040*/  MOV R23, 0x0 ;  /* 0x0000000000177802 */ /* 0x000fe20000000f00 */
[----:B------:R-:W-:Y:S01]  /*0050*/  IMAD.MOV.U32 R10, RZ, RZ, 0x0 ;  /* 0x00000000ff0a7424 */ /* 0x000fe200078e00ff */
[----:B------:R-:W0:Y:S02]  /*0060*/  LDCU UR5, c[0x0][0x2fc] ;  /* 0x00005f80ff0577ac */ /* 0x000e240008000800 */
[----:B------:R2:W3:Y:S02]  /*0070*/  LDC.64 R8, c[0x4][R23] ;  /* 0x0100000017087b82 */ /* 0x0004e40000000a00 */
[----:B------:R2:W-:Y:S01]  /*0080*/  STL.64 [R1], R10 ;  /* 0x0000000a01007387 */ /* 0x0005e20000100a00 */
[----:B------:R-:W4:Y:S01]  /*0090*/  LDCU.64 UR6, c[0x4][0x8] ;  /* 0x01000100ff0677ac */ /* 0x000f220008000a00 */
[----:B------:R-:W2:Y:S01]  /*00a0*/  LDCU.64 UR36, c[0x0][0x358] ;  /* 0x00006b00ff2477ac */ /* 0x000ea20008000a00 */
[----:B-1----:R-:W-:-:S05]  /*00b0*/  IADD3 R2, P0, PT, R1, UR4, RZ ;  /* 0x0000000401027c10 */ /* 0x002fca000ff1e0ff */
[----:B0-----:R-:W-:Y:S02]  /*00c0*/  IMAD.X R22, RZ, RZ, UR5, P0 ;  /* 0x00000005ff167e24 */ /* 0x001fe400080e06ff */
[----:B------:R-:W-:Y:S02]  /*00d0*/  IMAD.MOV.U32 R6, RZ, RZ, R2 ;  /* 0x000000ffff067224 */ /* 0x000fe400078e0002 */
[----:B------:R-:W-:Y:S01]  /*00e0*/  IMAD.MOV.U32 R7, RZ, RZ, R22 ;  /* 0x000000ffff077224 */ /* 0x000fe200078e0016 */
[----:B----4-:R-:W-:Y:S01]  /*00f0*/  MOV R5, UR7 ;  /* 0x0000000700057c02 */ /* 0x010fe20008000f00 */
[----:B--2---:R-:W-:-:S07]  /*0100*/  IMAD.U32 R4, RZ, RZ, UR6 ;  /* 0x00000006ff047e24 */ /* 0x004fce000f8e00ff */
[----:B------:R-:W-:-:S07]  /*0110*/  LEPC R20, `(.L_x_0) ;  /* 0x000000001014794e */ /* 0x000fce0000000000 */
[----:B---3--:R-:W-:Y:S05]  /*0120*/  CALL.ABS.NOINC R8 ;  /* 0x0000000008007343 */ /* 0x008fea0003c00000 */
.L_x_0:
[----:B------:R-:W0:Y:S01]  /*0130*/  S2R R16, SR_CTAID.X ;  /* 0x0000000000107919 */ /* 0x000e220000002500 */
[----:B------:R1:W2:Y:S01]  /*0140*/  LDC.64 R10, c[0x4][R23] ;  /* 0x01000000170a7b82 */ /* 0x0002a20000000a00 */
[----:B------:R-:W3:Y:S01]  /*0150*/  LDCU.64 UR4, c[0x4][0x10] ;  /* 0x01000200ff0477ac */ /* 0x000ee20008000a00 */
[----:B------:R-:W4:Y:S01]  /*0160*/  S2R R17, SR_TID.X ;  /* 0x0000000000117919 */ /* 0x000f220000002100 */
[----:B---3--:R-:W-:Y:S01]  /*0170*/  IMAD.U32 R4, RZ, RZ, UR4 ;  /* 0x00000004ff047e24 */ /* 0x008fe2000f8e00ff */
[----:B------:R-:W-:Y:S02]  /*0180*/  MOV R5, UR5 ;  /* 0x0000000500057c02 */ /* 0x000fe40008000f00 */
[C---:B0-----:R-:W-:Y:S01]  /*0190*/  ISETP.NE.AND P1, PT, R16.reuse, 0x1, PT ;  /* 0x000000011000780c */ /* 0x041fe20003f25270 */
[----:B----4-:R-:W-:Y:S01]  /*01a0*/  IMAD R0, R16, 0x3, R17 ;  /* 0x0000000310007824 */ /* 0x010fe200078e0211 */
[----:B------:R-:W-:-:S03]  /*01b0*/  ISETP.NE.AND P0, PT, R17, 0x2, PT ;  /* 0x000000021100780c */ /* 0x000fc60003f05270 */
[----:B------:R-:W0:Y:S01]  /*01c0*/  I2F.F64.U32 R8, R0 ;  /* 0x0000000000087312 */ /* 0x000e220000201800 */
[----:B------:R-:W-:-:S07]  /*01d0*/  IADD3 R3, PT, PT, R0, 0x1, RZ ;  /* 0x0000000100037810 */ /* 0x000fce0007ffe0ff */
[----:B------:R-:W3:Y:S01]  /*01e0*/  I2F.F64.U32 R6, R3 ;  /* 0x0000000300067312 */ /* 0x000ee20000201800 */
[----:B0-----:R-:W-:-:S07]  /*01f0*/  DMUL R8, R8, 33 ;  /* 0x4040800008087828 */ /* 0x001fce0000000000 */
[----:B------:R-:W-:Y:S01]  /*0200*/  F2I.U32.F64.TRUNC R18, R8 ;  /* 0x0000000800127311 */ /* 0x000fe2000030d000 */
[----:B---3--:R-:W-:-:S07]  /*0210*/  DMUL R6, R6, 33 ;  /* 0x4040800006067828 */ /* 0x008fce0000000000 */
[----:B------:R0:W3:Y:S02]  /*0220*/  F2I.U32.F64.TRUNC R25, R6 ;  /* 0x0000000600197311 */ /* 0x0000e4000030d000 */
[----:B0-----:R-:W-:Y:S02]  /*0230*/  IMAD.MOV.U32 R6, RZ, RZ, R2 ;  /* 0x000000ffff067224 */ /* 0x001fe400078e0002 */
[----:B------:R-:W-:Y:S01]  /*0240*/  IMAD.MOV.U32 R7, RZ, RZ, R22 ;  /* 0x000000ffff077224 */ /* 0x000fe200078e0016 */
[----:B---3--:R-:W-:-:S05]  /*0250*/  @!P0 SEL R25, R25, 0xc8, P1 ;  /* 0x000000c819198807 */ /* 0x008fca0000800000 */
[----:B------:R-:W-:-:S05]  /*0260*/  VIADD R19, R25, 0xffffffff ;  /* 0xffffffff19137836 */ /* 0x000fca0000000000 */
[----:B--2---:R1:W-:Y:S02]  /*0270*/  STL.128 [R1], R16 ;  /* 0x0000001001007387 */ /* 0x0043e40000100c00 */
[----:B------:R-:W-:-:S07]  /*0280*/  LEPC R20, `(.L_x_1) ;  /* 0x000000001014794e */ /* 0x000fce0000000000 */
[----:B-1----:R-:W-:Y:S05]  /*0290*/  CALL.ABS.NOINC R10 ;  /* 0x000000000a007343 */ /* 0x002fea0003c00000 */
.L_x_1:
[----:B------:R-:W-:-:S13]  /*02a0*/  ISETP.GE.U32.AND P0, PT, R18, R25, PT ;  /* 0x000000191200720c */ /* 0x000fda0003f06070 */
[----:B------:R-:W-:Y:S05]  /*02b0*/  @P0 EXIT ;  /* 0x000000000000094d */ /* 0x000fea0003800000 */
[C---:B------:R-:W-:Y:S01]  /*02c0*/  IADD3 R0, PT, PT, -R18.reuse, R25, RZ ;  /* 0x0000001912007210 */ /* 0x040fe20007ffe1ff */
[----:B------:R-:W-:Y:S01]  /*02d0*/  IMAD.IADD R2, R18, 0x1, -R25 ;  /* 0x0000000112027824 */ /* 0x000fe200078e0a19 */
[----:B------:R-:W-:Y:S02]  /*02e0*/  BSSY.RECONVERGENT B0, `(.L_x_2) ;  /* 0x0000013000007945 */ /* 0x000fe40003800200 */
[----:B------:R-:W-:Y:S02]  /*02f0*/  LOP3.LUT P0, R0, R0, 0x3, RZ, 0xc0, !PT ;  /* 0x0000000300007812 */ /* 0x000fe4000780c0ff */
[----:B------:R-:W-:-:S11]  /*0300*/  ISETP.GT.U32.AND P1, PT, R2, -0x4, PT ;  /* 0xfffffffc0200780c */ /* 0x000fd60003f24070 */
[----:B------:R-:W-:Y:S05]  /*0310*/  @!P0 BRA `(.L_x_3) ;  /* 0x00000000003c8947 */ /* 0x000fea0003800000 */
[----:B------:R-:W0:Y:S01]  /*0320*/  LDC.64 R8, c[0x0][0x390] ;  /* 0x0000e400ff087b82 */ /* 0x000e220000000a00 */
[----:B------:R-:W-:-:S07]  /*0330*/  IMAD.MOV R0, RZ, RZ, -R0 ;  /* 0x000000ffff007224 */ /* 0x000fce00078e0a00 */
[----:B------:R-:W1:Y:S08]  /*0340*/  LDC.64 R12, c[0x0][0x380] ;  /* 0x0000e000ff0c7b82 */ /* 0x000e700000000a00 */
[----:B------:R-:W2:Y:S02]  /*0350*/  LDC.64 R10, c[0x0][0x388] ;  /* 0x0000e200ff0a7b82 */ /* 0x000ea40000000a00 */
.L_x_4:
[----:B--2---:R-:W-:-:S04]  /*0360*/  IMAD.WIDE R4, R18, 0x4, R10 ;  /* 0x0000000412047825 */ /* 0x004fc800078e020a */
[C---:B-1----:R-:W-:Y:S02]  /*0370*/  IMAD.WIDE R6, R18.reuse, 0x4, R12 ;  /* 0x0000000412067825 */ /* 0x042fe400078e020c */
[----:B------:R-:W2:Y:S04]  /*0380*/  LDG.E R5, desc[UR36][R4.64] ;  /* 0x0000002404057981 */ /* 0x000ea8000c1e1900 */
[----:B------:R-:W2:Y:S01]  /*0390*/  LDG.E R6, desc[UR36][R6.64] ;  /* 0x0000002406067981 */ /* 0x000ea2000c1e1900 */
[C---:B0--3--:R-:W-:Y:S01]  /*03a0*/  IMAD.WIDE R2, R18.reuse, 0x4, R8 ;  /* 0x0000000412027825 */ /* 0x049fe200078e0208 */
[----:B------:R-:W-:-:S03]  /*03b0*/  IADD3 R18, PT, PT, R18, 0x1, RZ ;  /* 0x0000000112127810 */ /* 0x000fc60007ffe0ff */
[----:B------:R-:W-:-:S05]  /*03c0*/  VIADD R0, R0, 0x1 ;  /* 0x0000000100007836 */ /* 0x000fca0000000000 */
[----:B------:R-:W-:Y:S02]  /*03d0*/  ISETP.NE.AND P0, PT, R0, RZ, PT ;  /* 0x000000ff0000720c */ /* 0x000fe40003f05270 */
[----:B--2---:R-:W-:-:S05]  /*03e0*/  IADD3 R15, PT, PT, R6, R5, RZ ;  /* 0x00000005060f7210 */ /* 0x004fca0007ffe0ff */
[----:B------:R3:W-:Y:S06]  /*03f0*/  STG.E desc[UR36][R2.64], R15 ;  /* 0x0000000f02007986 */ /* 0x0007ec000c101924 */
[----:B------:R-:W-:Y:S05]  /*0400*/  @P0 BRA `(.L_x_4) ;  /* 0xfffffffc00d40947 */ /* 0x000fea000383ffff */
.L_x_3:
[----:B------:R-:W-:Y:S05]  /*0410*/  BSYNC.RECONVERGENT B0 ;  /* 0x0000000000007941 */ /* 0x000fea0003800200 */
.L_x_2:
[----:B------:R-:W-:Y:S05]  /*0420*/  @P1 EXIT ;  /* 0x000000000000194d */ /* 0x000fea0003800000 */
[----:B---3--:R-:W0:Y:S01]  /*0430*/  LDC.64 R2, c[0x0][0x380] ;  /* 0x0000e000ff027b82 */ /* 0x008e220000000a00 */
[----:B------:R-:W-:-:S07]  /*0440*/  IADD3 R25, PT, PT, -R25, R18, RZ ;  /* 0x0000001219197210 */ /* 0x000fce0007ffe1ff */
[----:B------:R-:W1:Y:S08]  /*0450*/  LDC.64 R6, c[0x0][0x390] ;  /* 0x0000e400ff067b82 */ /* 0x000e700000000a00 */
[----:B------:R-:W2:Y:S01]  /*0460*/  LDC.64 R4, c[0x0][0x388] ;  /* 0x0000e200ff047b82 */ /* 0x000ea20000000a00 */
[----:B0-----:R-:W-:-:S05]  /*0470*/  IADD3 R2, P0, PT, R2, 0x8, RZ ;  /* 0x0000000802027810 */ /* 0x001fca0007f1e0ff */
[----:B------:R-:W-:Y:S01]  /*0480*/  IMAD.X R3, RZ, RZ, R3, P0 ;  /* 0x000000ffff037224 */ /* 0x000fe200000e0603 */
[----:B-1----:R-:W-:-:S05]  /*0490*/  IADD3 R6, P2, PT, R6, 0x8, RZ ;  /* 0x0000000806067810 */ /* 0x002fca0007f5e0ff */
[----:B------:R-:W-:Y:S01]  /*04a0*/  IMAD.X R7, RZ, RZ, R7, P2 ;  /* 0x000000ffff077224 */ /* 0x000fe200010e0607 */
[----:B--2---:R-:W-:-:S04]  /*04b0*/  IADD3 R4, P1, PT, R4, 0x8, RZ ;  /* 0x0000000804047810 */ /* 0x004fc80007f3e0ff */
[----:B------:R-:W-:-:S09]  /*04c0*/  IADD3.X R5, PT, PT, RZ, R5, RZ, P1, !PT ;  /* 0x00000005ff057210 */ /* 0x000fd20000ffe4ff */
.L_x_5:
[----:B------:R-:W-:-:S04]  /*04d0*/  IMAD.WIDE R12, R18, 0x4, R2 ;  /* 0x00000004120c7825 */ /* 0x000fc800078e0202 */
[C---:B------:R-:W-:Y:S01]  /*04e0*/  IMAD.WIDE R10, R18.reuse, 0x4, R4 ;  /* 0x00000004120a7825 */ /* 0x040fe200078e0204 */
[----:B------:R-:W2:Y:S04]  /*04f0*/  LDG.E R0, desc[UR36][R12.64+-0x8] ;  /* 0xfffff8240c007981 */ /* 0x000ea8000c1e1900 */
[----:B0-----:R-:W2:Y:S01]  /*0500*/  LDG.E R15, desc[UR36][R10.64+-0x8] ;  /* 0xfffff8240a0f7981 */ /* 0x001ea2000c1e1900 */
[----:B------:R-:W-:-:S04]  /*0510*/  IMAD.WIDE R8, R18, 0x4, R6 ;  /* 0x0000000412087825 */ /* 0x000fc800078e0206 */
[----:B--2---:R-:W-:-:S05]  /*0520*/  IMAD.IADD R15, R0, 0x1, R15 ;  /* 0x00000001000f7824 */ /* 0x004fca00078e020f */
[----:B------:R0:W-:Y:S04]  /*0530*/  STG.E desc[UR36][R8.64+-0x8], R15 ;  /* 0xfffff80f08007986 */ /* 0x0001e8000c101924 */
[----:B------:R-:W2:Y:S04]  /*0540*/  LDG.E R0, desc[UR36][R12.64+-0x4] ;  /* 0xfffffc240c007981 */ /* 0x000ea8000c1e1900 */
[----:B------:R-:W2:Y:S02]  /*0550*/  LDG.E R17, desc[UR36][R10.64+-0x4] ;  /* 0xfffffc240a117981 */ /* 0x000ea4000c1e1900 */
[----:B--2---:R-:W-:-:S05]  /*0560*/  IADD3 R17, PT, PT, R0, R17, RZ ;  /* 0x0000001100117210 */ /* 0x004fca0007ffe0ff */
[----:B------:R0:W-:Y:S04]  /*0570*/  STG.E desc[UR36][R8.64+-0x4], R17 ;  /* 0xfffffc1108007986 */ /* 0x0001e8000c101924 */
[----:B------:R-:W2:Y:S04]  /*0580*/  LDG.E R0, desc[UR36][R12.64] ;  /* 0x000000240c007981 */ /* 0x000ea8000c1e1900 */
[----:B------:R-:W2:Y:S02]  /*0590*/  LDG.E R19, desc[UR36][R10.64] ;  /* 0x000000240a137981 */ /* 0x000ea4000c1e1900 */
[----:B--2---:R-:W-:-:S05]  /*05a0*/  IMAD.IADD R19, R0, 0x1, R19 ;  /* 0x0000000100137824 */ /* 0x004fca00078e0213 */
[----:B------:R0:W-:Y:S04]  /*05b0*/  STG.E desc[UR36][R8.64], R19 ;  /* 0x0000001308007986 */ /* 0x0001e8000c101924 */
[----:B------:R-:W2:Y:S04]  /*05c0*/  LDG.E R0, desc[UR36][R12.64+0x4] ;  /* 0x000004240c007981 */ /* 0x000ea8000c1e1900 */
[----:B------:R-:W2:Y:S01]  /*05d0*/  LDG.E R21, desc[UR36][R10.64+0x4] ;  /* 0x000004240a157981 */ /* 0x000ea2000c1e1900 */
[----:B------:R-:W-:Y:S01]  /*05e0*/  VIADD R25, R25, 0x4 ;  /* 0x0000000419197836 */ /* 0x000fe20000000000 */
[----:B------:R-:W-:-:S04]  /*05f0*/  IADD3 R18, PT, PT, R18, 0x4, RZ ;  /* 0x0000000412127810 */ /* 0x000fc80007ffe0ff */
[----:B------:R-:W-:Y:S02]  /*0600*/  ISETP.NE.AND P0, PT, R25, RZ, PT ;  /* 0x000000ff1900720c */ /* 0x000fe40003f05270 */
[----:B--2---:R-:W-:-:S05]  /*0610*/  IADD3 R21, PT, PT, R0, R21, RZ ;  /* 0x0000001500157210 */ /* 0x004fca0007ffe0ff */
[----:B------:R0:W-:Y:S06]  /*0620*/  STG.E desc[UR36][R8.64+0x4], R21 ;  /* 0x0000041508007986 */ /* 0x0001ec000c101924 */
[----:B------:R-:W-:Y:S05]  /*0630*/  @P0 BRA `(.L_x_5) ;  /* 0xfffffffc00a40947 */ /* 0x000fea000383ffff */
[----:B------:R-:W-:Y:S05]  /*0640*/  EXIT ;  /* 0x000000000000794d */ /* 0x000fea0003800000 */
.L_x_6:
[----:B------:R-:W-:-:S00]  /*0650*/  BRA `(.L_x_6) ;  /* 0xfffffffc00fc7947 */ /* 0x000fc0000383ffff */
[----:B------:R-:W-:-:S00]  /*0660*/  NOP ;  /* 0x0000000000007918 */ /* 0x000fc00000000000 */
        /* <DEDUP_REMOVED lines=9> */
.L_x_7:


//--------------------- .nv.global.init           --------------------------
	.section	.nv.global.init,"aw",@progbits
.nv.global.init:
	.type		$str,@object
	.size		$str,($str$1 - $str)
$str:
        /*0000*/ 	.byte	0x77, 0x6f, 0x72, 0x6b, 0x20, 0x70, 0x65, 0x72, 0x20, 0x74, 0x68, 0x72, 0x65, 0x61, 0x64, 0x20
        /*0010*/ 	.byte	0x25, 0x66, 0x0a, 0x00
	.type		$str$1,@object
	.size		$str$1,(.L_1 - $str$1)
$str$1:
        /*0014*/ 	.byte	0x42, 0x6c, 0x6f, 0x63, 0x6b, 0x20, 0x5b, 0x25, 0x64, 0x5d, 0x20, 0x74, 0x68, 0x72, 0x65, 0x61
        /*0024*/ 	.byte	0x64, 0x5b, 0x25, 0x64, 0x5d, 0x20, 0x63, 0x6f, 0x6d, 0x70, 0x75, 0x74, 0x69, 0x6e, 0x67, 0x20
        /*0034*/ 	.byte	0x66, 0x72, 0x6f, 0x6d, 0x20, 0x25, 0x64, 0x20, 0x74, 0x6f, 0x20, 0x25, 0x64, 0x0a, 0x00
.L_1:


//--------------------- .nv.shared.reserved.0     --------------------------
	.section	.nv.shared.reserved.0,"aw",@nobits
	.weak		__nv_reservedSMEM_offset_0_alias
	.size		__nv_reservedSMEM_offset_0_alias, 0, 64
	.other		__nv_reservedSMEM_offset_0_alias,@"STO_CUDA_RESERVED_SHARED STV_DEFAULT"
__nv_reservedSMEM_offset_0_alias:
	.zero		0
	.zero		64


//--------------------- .nv.constant0._Z9VectorAddPiS_S_j --------------------------
	.section	.nv.constant0._Z9VectorAddPiS_S_j,"a",@progbits
	.sectionflags	@""
	.align	4
.nv.constant0._Z9VectorAddPiS_S_j:
	.zero		924


//--------------------- SYMBOLS --------------------------

	.type		.nv.reservedSmem.offset0,@object
	.size		.nv.reservedSmem.offset0,0x4
	.type		vprintf,@function
